//
// Generated by NVIDIA NVVM Compiler
//
// Compiler Build ID: CL-36424714
// Cuda compilation tools, release 13.0, V13.0.88
// Based on NVVM 20.0.0
//

.version 9.0
.target sm_100
.address_size 64

	// .globl	erosion_chunked
.const .align 4 .b8 c_ker[40000];

.visible .entry erosion_chunked(
	.param .u64 .ptr .align 1 erosion_chunked_param_0,
	.param .u64 .ptr .align 1 erosion_chunked_param_1,
	.param .u32 erosion_chunked_param_2,
	.param .u32 erosion_chunked_param_3,
	.param .u32 erosion_chunked_param_4,
	.param .u32 erosion_chunked_param_5,
	.param .u32 erosion_chunked_param_6,
	.param .u32 erosion_chunked_param_7
)
{
	.reg .pred 	%p<6>;
	.reg .b32 	%r<34>;
	.reg .b32 	%f<22>;
	.reg .b64 	%rd<17>;

	ld.param.u64 	%rd6, [erosion_chunked_param_0];
	ld.param.u64 	%rd7, [erosion_chunked_param_1];
	ld.param.u32 	%r14, [erosion_chunked_param_3];
	ld.param.u32 	%r18, [erosion_chunked_param_4];
	ld.param.u32 	%r15, [erosion_chunked_param_5];
	ld.param.u32 	%r16, [erosion_chunked_param_6];
	ld.param.u32 	%r17, [erosion_chunked_param_7];
	mov.u32 	%r20, %ctaid.x;
	mov.u32 	%r21, %ntid.x;
	mul.lo.s32 	%r1, %r20, %r21;
	mov.u32 	%r2, %tid.x;
	add.s32 	%r3, %r1, %r2;
	mov.u32 	%r22, %ctaid.y;
	mov.u32 	%r23, %ntid.y;
	mov.u32 	%r24, %tid.y;
	mad.lo.s32 	%r25, %r22, %r23, %r24;
	setp.ge.s32 	%p1, %r3, %r15;
	setp.ge.s32 	%p2, %r25, %r18;
	or.pred  	%p3, %p1, %p2;
	@%p3 bra 	$L__BB0_6;
	cvta.to.global.u64 	%rd8, %rd7;
	mad.lo.s32 	%r27, %r15, %r25, %r3;
	mul.wide.s32 	%rd9, %r27, 4;
	add.s64 	%rd1, %rd8, %rd9;
	ld.global.f32 	%f21, [%rd1];
	add.s32 	%r5, %r16, %r25;
	cvta.to.global.u64 	%rd10, %rd6;
	add.s64 	%rd2, %rd10, 8;
	add.s32 	%r28, %r2, %r17;
	add.s32 	%r6, %r28, %r1;
	mov.b32 	%r31, 0;
	mov.u64 	%rd12, c_ker;
$L__BB0_2:
	add.s32 	%r30, %r5, %r31;
	mad.lo.s32 	%r32, %r30, %r14, %r6;
	mul.wide.u32 	%rd11, %r31, 400;
	add.s64 	%rd13, %rd12, %rd11;
	add.s64 	%rd16, %rd13, 8;
	mov.b32 	%r33, 0;
$L__BB0_3:
	mul.wide.s32 	%rd14, %r32, 4;
	add.s64 	%rd15, %rd2, %rd14;
	ld.global.f32 	%f5, [%rd15+-8];
	ld.const.f32 	%f6, [%rd16+-8];
	sub.f32 	%f7, %f5, %f6;
	min.f32 	%f8, %f21, %f7;
	ld.global.f32 	%f9, [%rd15+-4];
	ld.const.f32 	%f10, [%rd16+-4];
	sub.f32 	%f11, %f9, %f10;
	min.f32 	%f12, %f8, %f11;
	ld.global.f32 	%f13, [%rd15];
	ld.const.f32 	%f14, [%rd16];
	sub.f32 	%f15, %f13, %f14;
	min.f32 	%f16, %f12, %f15;
	ld.global.f32 	%f17, [%rd15+4];
	ld.const.f32 	%f18, [%rd16+4];
	sub.f32 	%f19, %f17, %f18;
	min.f32 	%f21, %f16, %f19;
	add.s32 	%r33, %r33, 4;
	add.s32 	%r32, %r32, 4;
	add.s64 	%rd16, %rd16, 16;
	setp.ne.s32 	%p4, %r33, 100;
	@%p4 bra 	$L__BB0_3;
	add.s32 	%r31, %r31, 1;
	setp.ne.s32 	%p5, %r31, 100;
	@%p5 bra 	$L__BB0_2;
	st.global.f32 	[%rd1], %f21;
$L__BB0_6:
	ret;

}


// ===== COMPILED SASS (sm_100) =====

	.target	sm_100

	.elftype	@"ET_EXEC"


//--------------------- .note.nv.tkinfo           --------------------------
	.section	.note.nv.tkinfo,"",@"SHT_NOTE"
	.sectionflags	@"SHF_NOTE_NV_TKINFO"
	.tkinfo
        /*0018*/ 	.word	0x00000002
        /*0030*/ 	.string	""
        /*0030*/ 	.string	"ptxas"
        /*0030*/ 	.string	"Cuda compilation tools, release 13.0, V13.0.88"
        /*0030*/ 	.string	"Build cuda_13.0.r13.0/compiler.36424714_0"
        /*0030*/ 	.string	"-arch sm_100 -m 64 "



//--------------------- .note.nv.cuinfo           --------------------------
	.section	.note.nv.cuinfo,"",@"SHT_NOTE"
	.sectionflags	@"SHF_NOTE_NV_CUINFO"
        /*0018*/ 	.short	0x0002
        /*001a*/ 	.short	0x0064
        /*001c*/ 	.short	0x0082
	.zero		2


//--------------------- .nv.info                  --------------------------
	.section	.nv.info,"",@"SHT_CUDA_INFO"
	.align	4


	//----- nvinfo : EIATTR_REGCOUNT
	.align		4
        /*0000*/ 	.byte	0x04, 0x2f
        /*0002*/ 	.short	(.L_2 - .L_1)
	.align		4
.L_1:
        /*0004*/ 	.word	index@(erosion_chunked)
        /*0008*/ 	.word	0x00000020


	//----- nvinfo : EIATTR_FRAME_SIZE
	.align		4
.L_2:
        /*000c*/ 	.byte	0x04, 0x11
        /*000e*/ 	.short	(.L_4 - .L_3)
	.align		4
.L_3:
        /*0010*/ 	.word	index@(erosion_chunked)
        /*0014*/ 	.word	0x00000000


	//----- nvinfo : EIATTR_MIN_STACK_SIZE
	.align		4
.L_4:
        /*0018*/ 	.byte	0x04, 0x12
        /*001a*/ 	.short	(.L_6 - .L_5)
	.align		4
.L_5:
        /*001c*/ 	.word	index@(erosion_chunked)
        /*0020*/ 	.word	0x00000000
.L_6:


//--------------------- .nv.compat                --------------------------
	.section	.nv.compat,"",@"SHT_CUDA_COMPAT_INFO"
	.align	4
        /*0000*/ 	.byte	0x02, 0x09, 0x00, 0x00, 0x02, 0x02, 0x01, 0x00, 0x02, 0x05, 0x05, 0x00, 0x03, 0x07, 0x01, 0x01
        /*0010*/ 	.byte	0x02, 0x03, 0x00, 0x00, 0x02, 0x06, 0x01, 0x00, 0x04, 0x0b, 0x08, 0x00, 0x09, 0x00, 0x00, 0x00
        /*0020*/ 	.byte	0x00, 0x00, 0x00, 0x00


//--------------------- .nv.info.erosion_chunked  --------------------------
	.section	.nv.info.erosion_chunked,"",@"SHT_CUDA_INFO"
	.sectionflags	@""
	.align	4


	//----- nvinfo : EIATTR_CUDA_API_VERSION
	.align		4
        /*0000*/ 	.byte	0x04, 0x37
        /*0002*/ 	.short	(.L_8 - .L_7)
.L_7:
        /*0004*/ 	.word	0x00000082


	//----- nvinfo : EIATTR_KPARAM_INFO
	.align		4
.L_8:
        /*0008*/ 	.byte	0x04, 0x17
        /*000a*/ 	.short	(.L_10 - .L_9)
.L_9:
        /*000c*/ 	.word	0x00000000
        /*0010*/ 	.short	0x0007
        /*0012*/ 	.short	0x0024
        /*0014*/ 	.byte	0x00, 0xf0, 0x11, 0x00


	//----- nvinfo : EIATTR_KPARAM_INFO
	.align		4
.L_10:
        /*0018*/ 	.byte	0x04, 0x17
        /*001a*/ 	.short	(.L_12 - .L_11)
.L_11:
        /*001c*/ 	.word	0x00000000
        /*0020*/ 	.short	0x0006
        /*0022*/ 	.short	0x0020
        /*0024*/ 	.byte	0x00, 0xf0, 0x11, 0x00


	//----- nvinfo : EIATTR_KPARAM_INFO
	.align		4
.L_12:
        /*0028*/ 	.byte	0x04, 0x17
        /*002a*/ 	.short	(.L_14 - .L_13)
.L_13:
        /*002c*/ 	.word	0x00000000
        /*0030*/ 	.short	0x0005
        /*0032*/ 	.short	0x001c
        /*0034*/ 	.byte	0x00, 0xf0, 0x11, 0x00


	//----- nvinfo : EIATTR_KPARAM_INFO
	.align		4
.L_14:
        /*0038*/ 	.byte	0x04, 0x17
        /*003a*/ 	.short	(.L_16 - .L_15)
.L_15:
        /*003c*/ 	.word	0x00000000
        /*0040*/ 	.short	0x0004
        /*0042*/ 	.short	0x0018
        /*0044*/ 	.byte	0x00, 0xf0, 0x11, 0x00


	//----- nvinfo : EIATTR_KPARAM_INFO
	.align		4
.L_16:
        /*0048*/ 	.byte	0x04, 0x17
        /*004a*/ 	.short	(.L_18 - .L_17)
.L_17:
        /*004c*/ 	.word	0x00000000
        /*0050*/ 	.short	0x0003
        /*0052*/ 	.short	0x0014
        /*0054*/ 	.byte	0x00, 0xf0, 0x11, 0x00


	//----- nvinfo : EIATTR_KPARAM_INFO
	.align		4
.L_18:
        /*0058*/ 	.byte	0x04, 0x17
        /*005a*/ 	.short	(.L_20 - .L_19)
.L_19:
        /*005c*/ 	.word	0x00000000
        /*0060*/ 	.short	0x0002
        /*0062*/ 	.short	0x0010
        /*0064*/ 	.byte	0x00, 0xf0, 0x11, 0x00


	//----- nvinfo : EIATTR_KPARAM_INFO
	.align		4
.L_20:
        /*0068*/ 	.byte	0x04, 0x17
        /*006a*/ 	.short	(.L_22 - .L_21)
.L_21:
        /*006c*/ 	.word	0x00000000
        /*0070*/ 	.short	0x0001
        /*0072*/ 	.short	0x0008
        /*0074*/ 	.byte	0x00, 0xf5, 0x21, 0x00


	//----- nvinfo : EIATTR_KPARAM_INFO
	.align		4
.L_22:
        /*0078*/ 	.byte	0x04, 0x17
        /*007a*/ 	.short	(.L_24 - .L_23)
.L_23:
        /*007c*/ 	.word	0x00000000
        /*0080*/ 	.short	0x0000
        /*0082*/ 	.short	0x0000
        /*0084*/ 	.byte	0x00, 0xf5, 0x21, 0x00


	//----- nvinfo : EIATTR_SPARSE_MMA_MASK
	.align		4
.L_24:
        /*0088*/ 	.byte	0x03, 0x50
        /*008a*/ 	.short	0x0000


	//----- nvinfo : EIATTR_MAXREG_COUNT
	.align		4
        /*008c*/ 	.byte	0x03, 0x1b
        /*008e*/ 	.short	0x00ff


	//----- nvinfo : EIATTR_MERCURY_ISA_VERSION
	.align		4
        /*0090*/ 	.byte	0x03, 0x5f
        /*0092*/ 	.short	0x0101


	//----- nvinfo : EIATTR_VRC_CTA_INIT_COUNT
	.align		4
        /*0094*/ 	.byte	0x02, 0x4a
	.zero		1
	.zero		1


	//----- nvinfo : EIATTR_EXIT_INSTR_OFFSETS
	.align		4
        /*0098*/ 	.byte	0x04, 0x1c
        /*009a*/ 	.short	(.L_26 - .L_25)


	//   ....[0]....
.L_25:
        /*009c*/ 	.word	0x000000d0


	//   ....[1]....
        /*00a0*/ 	.word	0x00001820


	//----- nvinfo : EIATTR_CBANK_PARAM_SIZE
	.align		4
.L_26:
        /*00a4*/ 	.byte	0x03, 0x19
        /*00a6*/ 	.short	0x0028


	//----- nvinfo : EIATTR_PARAM_CBANK
	.align		4
        /*00a8*/ 	.byte	0x04, 0x0a
        /*00aa*/ 	.short	(.L_28 - .L_27)
	.align		4
.L_27:
        /*00ac*/ 	.word	index@(.nv.constant0.erosion_chunked)
        /*00b0*/ 	.short	0x0380
        /*00b2*/ 	.short	0x0028


	//----- nvinfo : EIATTR_SW_WAR
	.align		4
.L_28:
        /*00b4*/ 	.byte	0x04, 0x36
        /*00b6*/ 	.short	(.L_30 - .L_29)
.L_29:
        /*00b8*/ 	.word	0x00000008
.L_30:


//--------------------- .nv.callgraph             --------------------------
	.section	.nv.callgraph,"",@"SHT_CUDA_CALLGRAPH"
	.align	4
	.sectionentsize	8
	.align		4
        /*0000*/ 	.word	0x00000000
	.align		4
        /*0004*/ 	.word	0xffffffff
	.align		4
        /*0008*/ 	.word	0x00000000
	.align		4
        /*000c*/ 	.word	0xfffffffe
	.align		4
        /*0010*/ 	.word	0x00000000
	.align		4
        /*0014*/ 	.word	0xfffffffd
	.align		4
        /*0018*/ 	.word	0x00000000
	.align		4
        /*001c*/ 	.word	0xfffffffc


//--------------------- .nv.constant3             --------------------------
	.section	.nv.constant3,"a",@progbits
	.align	4
.nv.constant3:
	.type		c_ker,@object
	.size		c_ker,(.L_0 - c_ker)
c_ker:
	.zero		40000
.L_0:


//--------------------- .text.erosion_chunked     --------------------------
	.section	.text.erosion_chunked,"ax",@progbits
	.align	128
        .global         erosion_chunked
        .type           erosion_chunked,@function
        .size           erosion_chunked,(.L_x_2 - erosion_chunked)
        .other          erosion_chunked,@"STO_CUDA_ENTRY STV_DEFAULT"
erosion_chunked:
.text.erosion_chunked:
[----:B------:R-:W-:Y:S01]  /*0000*/  LDC R1, c[0x0][0x37c] ;  /* 0x0000df00ff017b82 */ /* 0x000fe20000000800 */
[----:B------:R-:W0:Y:S07]  /*0010*/  S2R R0, SR_TID.Y ;  /* 0x0000000000007919 */ /* 0x000e2e0000002200 */
[----:B------:R-:W1:Y:S01]  /*0020*/  S2UR UR4, SR_CTAID.X ;  /* 0x00000000000479c3 */ /* 0x000e620000002500 */
[----:B------:R-:W1:Y:S01]  /*0030*/  LDCU UR5, c[0x0][0x360] ;  /* 0x00006c00ff0577ac */ /* 0x000e620008000800 */
[----:B------:R-:W2:Y:S01]  /*0040*/  S2R R10, SR_TID.X ;  /* 0x00000000000a7919 */ /* 0x000ea20000002100 */
[----:B------:R-:W3:Y:S05]  /*0050*/  LDCU.64 UR10, c[0x0][0x398] ;  /* 0x00007300ff0a77ac */ /* 0x000eea0008000a00 */
[----:B------:R-:W0:Y:S08]  /*0060*/  S2UR UR6, SR_CTAID.Y ;  /* 0x00000000000679c3 */ /* 0x000e300000002600 */
[----:B------:R-:W0:Y:S01]  /*0070*/  LDC R5, c[0x0][0x364] ;  /* 0x0000d900ff057b82 */ /* 0x000e220000000800 */
[----:B-1----:R-:W-:Y:S01]  /*0080*/  UIMAD UR4, UR4, UR5, URZ ;  /* 0x00000005040472a4 */ /* 0x002fe2000f8e02ff */
[----:B0-----:R-:W-:-:S05]  /*0090*/  IMAD R5, R5, UR6, R0 ;  /* 0x0000000605057c24 */ /* 0x001fca000f8e0200 */
[----:B--2---:R-:W-:Y:S02]  /*00a0*/  IADD3 R0, PT, PT, R10, UR4, RZ ;  /* 0x000000040a007c10 */ /* 0x004fe4000fffe0ff */
[----:B---3--:R-:W-:-:S04]  /*00b0*/  ISETP.GE.AND P0, PT, R5, UR10, PT ;  /* 0x0000000a05007c0c */ /* 0x008fc8000bf06270 */
[----:B------:R-:W-:-:S13]  /*00c0*/  ISETP.GE.OR P0, PT, R0, UR11, P0 ;  /* 0x0000000b00007c0c */ /* 0x000fda0008706670 */
[----:B------:R-:W-:Y:S05]  /*00d0*/  @P0 EXIT ;  /* 0x000000000000094d */ /* 0x000fea0003800000 */
[----:B------:R-:W0:Y:S01]  /*00e0*/  LDC.64 R2, c[0x0][0x388] ;  /* 0x0000e200ff027b82 */ /* 0x000e220000000a00 */
[----:B------:R-:W1:Y:S01]  /*00f0*/  LDCU.64 UR8, c[0x0][0x358] ;  /* 0x00006b00ff0877ac */ /* 0x000e620008000a00 */
[----:B------:R-:W-:Y:S01]  /*0100*/  IMAD R7, R5, UR11, R0 ;  /* 0x0000000b05077c24 */ /* 0x000fe2000f8e0200 */
[----:B------:R-:W2:Y:S01]  /*0110*/  LDCU.64 UR6, c[0x0][0x380] ;  /* 0x00007000ff0677ac */ /* 0x000ea20008000a00 */
[----:B------:R-:W3:Y:S02]  /*0120*/  LDCU UR10, c[0x0][0x394] ;  /* 0x00007280ff0a77ac */ /* 0x000ee40008000800 */
[----:B0-----:R-:W-:Y:S02]  /*0130*/  IMAD.WIDE R2, R7, 0x4, R2 ;  /* 0x0000000407027825 */ /* 0x001fe400078e0202 */
[----:B------:R-:W0:Y:S03]  /*0140*/  LDC.64 R6, c[0x0][0x3a0] ;  /* 0x0000e800ff067b82 */ /* 0x000e260000000a00 */
[----:B-1----:R1:W5:Y:S01]  /*0150*/  LDG.E R19, desc[UR8][R2.64] ;  /* 0x0000000802137981 */ /* 0x002362000c1e1900 */
[----:B--2---:R-:W-:-:S04]  /*0160*/  UIADD3 UR5, UP0, UPT, UR6, 0x8, URZ ;  /* 0x0000000806057890 */ /* 0x004fc8000ff1e0ff */
[----:B------:R-:W-:Y:S02]  /*0170*/  UIADD3.X UR6, UPT, UPT, URZ, UR7, URZ, UP0, !UPT ;  /* 0x00000007ff067290 */ /* 0x000fe400087fe4ff */
[----:B------:R-:W-:Y:S02]  /*0180*/  MOV R4, UR5 ;  /* 0x0000000500047c02 */ /* 0x000fe40008000f00 */
[----:B0-----:R-:W-:Y:S02]  /*0190*/  IADD3 R0, PT, PT, R5, R6, RZ ;  /* 0x0000000605007210 */ /* 0x001fe40007ffe0ff */
[----:B------:R-:W-:Y:S02]  /*01a0*/  MOV R5, UR6 ;  /* 0x0000000600057c02 */ /* 0x000fe40008000f00 */
[----:B------:R-:W-:Y:S01]  /*01b0*/  IADD3 R10, PT, PT, R7, UR4, R10 ;  /* 0x00000004070a7c10 */ /* 0x000fe2000fffe00a */
[----:B-1-3--:R-:W-:-:S06]  /*01c0*/  UMOV UR4, URZ ;  /* 0x000000ff00047c82 */ /* 0x00afcc0008000000 */
.L_x_0:
[----:B------:R-:W-:-:S05]  /*01d0*/  IADD3 R11, PT, PT, R0, UR4, RZ ;  /* 0x00000004000b7c10 */ /* 0x000fca000fffe0ff */
[----:B------:R-:W-:-:S04]  /*01e0*/  IMAD R11, R11, UR10, R10 ;  /* 0x0000000a0b0b7c24 */ /* 0x000fc8000f8e020a */
[----:B------:R-:W-:-:S05]  /*01f0*/  IMAD.WIDE R8, R11, 0x4, R4 ;  /* 0x000000040b087825 */ /* 0x000fca00078e0204 */
[----:B------:R-:W2:Y:S04]  /*0200*/  LDG.E R20, desc[UR8][R8.64+-0x8] ;  /* 0xfffff80808147981 */ /* 0x000ea8000c1e1900 */
[----:B------:R-:W3:Y:S01]  /*0210*/  LDG.E R28, desc[UR8][R8.64+-0x4] ;  /* 0xfffffc08081c7981 */ /* 0x000ee2000c1e1900 */
[----:B------:R-:W-:-:S03]  /*0220*/  IADD3 R27, PT, PT, R11, 0x4, RZ ;  /* 0x000000040b1b7810 */ /* 0x000fc60007ffe0ff */
[----:B------:R-:W4:Y:S02]  /*0230*/  LDG.E R12, desc[UR8][R8.64] ;  /* 0x00000008080c7981 */ /* 0x000f24000c1e1900 */
[----:B------:R-:W-:Y:S02]  /*0240*/  IMAD.WIDE R26, R27, 0x4, R4 ;  /* 0x000000041b1a7825 */ /* 0x000fe400078e0204 */
[----:B------:R0:W4:Y:S04]  /*0250*/  LDG.E R13, desc[UR8][R8.64+0x4] ;  /* 0x00000408080d7981 */ /* 0x000128000c1e1900 */
[----:B------:R-:W4:Y:S04]  /*0260*/  LDG.E R16, desc[UR8][R26.64+-0x8] ;  /* 0xfffff8081a107981 */ /* 0x000f28000c1e1900 */
[----:B------:R-:W4:Y:S04]  /*0270*/  LDG.E R18, desc[UR8][R26.64+-0x4] ;  /* 0xfffffc081a127981 */ /* 0x000f28000c1e1900 */
[----:B------:R-:W4:Y:S04]  /*0280*/  LDG.E R15, desc[UR8][R26.64] ;  /* 0x000000081a0f7981 */ /* 0x000f28000c1e1900 */
[----:B------:R-:W4:Y:S01]  /*0290*/  LDG.E R14, desc[UR8][R26.64+0x4] ;  /* 0x000004081a0e7981 */ /* 0x000f22000c1e1900 */
[----:B------:R-:W-:-:S05]  /*02a0*/  IADD3 R7, PT, PT, R11, 0x8, RZ ;  /* 0x000000080b077810 */ /* 0x000fca0007ffe0ff */
[----:B------:R-:W-:-:S05]  /*02b0*/  IMAD.WIDE R6, R7, 0x4, R4 ;  /* 0x0000000407067825 */ /* 0x000fca00078e0204 */
[----:B------:R-:W4:Y:S04]  /*02c0*/  LDG.E R17, desc[UR8][R6.64+-0x8] ;  /* 0xfffff80806117981 */ /* 0x000f28000c1e1900 */
[----:B------:R-:W4:Y:S01]  /*02d0*/  LDG.E R22, desc[UR8][R6.64+-0x4] ;  /* 0xfffffc0806167981 */ /* 0x000f22000c1e1900 */
[----:B------:R-:W-:Y:S01]  /*02e0*/  UMOV UR5, 0x8 ;  /* 0x0000000800057882 */ /* 0x000fe20000000000 */
[----:B0-----:R-:W-:Y:S01]  /*02f0*/  IADD3 R9, PT, PT, R11, 0xc, RZ ;  /* 0x0000000c0b097810 */ /* 0x001fe20007ffe0ff */
[----:B------:R-:W-:Y:S01]  /*0300*/  UIMAD UR5, UR4, 0x190, UR5 ;  /* 0x00000190040578a4 */ /* 0x000fe2000f8e0205 */
[----:B------:R-:W4:Y:S04]  /*0310*/  LDG.E R21, desc[UR8][R6.64] ;  /* 0x0000000806157981 */ /* 0x000f28000c1e1900 */
[----:B------:R0:W4:Y:S01]  /*0320*/  LDG.E R25, desc[UR8][R6.64+0x4] ;  /* 0x0000040806197981 */ /* 0x000122000c1e1900 */
[----:B------:R-:W-:-:S05]  /*0330*/  IMAD.WIDE R8, R9, 0x4, R4 ;  /* 0x0000000409087825 */ /* 0x000fca00078e0204 */
[----:B------:R-:W4:Y:S01]  /*0340*/  LDG.E R23, desc[UR8][R8.64+-0x8] ;  /* 0xfffff80808177981 */ /* 0x000f22000c1e1900 */
[----:B------:R-:W2:Y:S03]  /*0350*/  LDCU.64 UR6, c[0x3][UR5+-0x8] ;  /* 0x00ffff00050677ac */ /* 0x000ea60008000a00 */
[----:B------:R-:W4:Y:S01]  /*0360*/  LDG.E R24, desc[UR8][R8.64+-0x4] ;  /* 0xfffffc0808187981 */ /* 0x000f22000c1e1900 */
[----:B------:R-:W-:Y:S01]  /*0370*/  IADD3 R29, PT, PT, R11, 0x10, RZ ;  /* 0x000000100b1d7810 */ /* 0x000fe20007ffe0ff */
[----:B------:R-:W4:Y:S02]  /*0380*/  LDCU.64 UR12, c[0x3][UR5+0x8] ;  /* 0x00c00100050c77ac */ /* 0x000f240008000a00 */
[----:B------:R-:W4:Y:S01]  /*0390*/  LDG.E R26, desc[UR8][R8.64] ;  /* 0x00000008081a7981 */ /* 0x000f22000c1e1900 */
[----:B------:R-:W1:Y:S03]  /*03a0*/  LDCU.64 UR14, c[0x3][UR5+0x50] ;  /* 0x00c00a00050e77ac */ /* 0x000e660008000a00 */
[----:B------:R4:W4:Y:S01]  /*03b0*/  LDG.E R27, desc[UR8][R8.64+0x4] ;  /* 0x00000408081b7981 */ /* 0x000922000c1e1900 */
[----:B0-----:R-:W-:Y:S01]  /*03c0*/  IMAD.WIDE R6, R29, 0x4, R4 ;  /* 0x000000041d067825 */ /* 0x001fe200078e0204 */
[----:B------:R-:W0:Y:S01]  /*03d0*/  LDCU.64 UR16, c[0x3][UR5+0xe0] ;  /* 0x00c01c00051077ac */ /* 0x000e220008000a00 */
[----:B------:R-:W0:Y:S01]  /*03e0*/  LDCU.64 UR18, c[0x3][UR5+0x168] ;  /* 0x00c02d00051277ac */ /* 0x000e220008000a00 */
[----:B------:R-:W0:Y:S01]  /*03f0*/  LDCU.64 UR20, c[0x3][UR5+0x170] ;  /* 0x00c02e00051477ac */ /* 0x000e220008000a00 */
[----:B--2---:R-:W-:Y:S01]  /*0400*/  FADD R20, R20, -UR6 ;  /* 0x8000000614147e21 */ /* 0x004fe20008000000 */
[----:B---3--:R-:W-:Y:S01]  /*0410*/  FADD R28, R28, -UR7 ;  /* 0x800000071c1c7e21 */ /* 0x008fe20008000000 */
[----:B------:R-:W2:Y:S04]  /*0420*/  LDCU.64 UR6, c[0x3][UR5] ;  /* 0x00c00000050677ac */ /* 0x000ea80008000a00 */
[----:B-----5:R-:W-:-:S02]  /*0430*/  FMNMX3 R28, R19, R20, R28, PT ;  /* 0x00000014131c7276 */ /* 0x020fc4000380001c */
[----:B------:R-:W3:Y:S04]  /*0440*/  LDG.E R19, desc[UR8][R6.64+-0x8] ;  /* 0xfffff80806137981 */ /* 0x000ee8000c1e1900 */
[----:B------:R-:W3:Y:S01]  /*0450*/  LDG.E R20, desc[UR8][R6.64+-0x4] ;  /* 0xfffffc0806147981 */ /* 0x000ee2000c1e1900 */
[----:B----4-:R-:W-:Y:S01]  /*0460*/  FADD R9, R16, -UR12 ;  /* 0x8000000c10097e21 */ /* 0x010fe20008000000 */
[----:B------:R-:W-:Y:S01]  /*0470*/  FADD R18, R18, -UR13 ;  /* 0x8000000d12127e21 */ /* 0x000fe20008000000 */
[----:B------:R-:W4:Y:S01]  /*0480*/  LDCU.64 UR12, c[0x3][UR5+0x18] ;  /* 0x00c00300050c77ac */ /* 0x000f220008000a00 */
[----:B--2---:R-:W-:Y:S01]  /*0490*/  FADD R29, R12, -UR6 ;  /* 0x800000060c1d7e21 */ /* 0x004fe20008000000 */
[----:B------:R-:W-:Y:S01]  /*04a0*/  FADD R13, R13, -UR7 ;  /* 0x800000070d0d7e21 */ /* 0x000fe20008000000 */
[----:B------:R-:W2:Y:S01]  /*04b0*/  LDCU.64 UR6, c[0x3][UR5+0x10] ;  /* 0x00c00200050677ac */ /* 0x000ea20008000a00 */
[----:B------:R-:W3:Y:S03]  /*04c0*/  LDG.E R12, desc[UR8][R6.64] ;  /* 0x00000008060c7981 */ /* 0x000ee6000c1e1900 */
[----:B------:R-:W-:-:S02]  /*04d0*/  FMNMX3 R28, R28, R29, R13, PT ;  /* 0x0000001d1c1c7276 */ /* 0x000fc4000380000d */
[----:B------:R-:W-:Y:S01]  /*04e0*/  IADD3 R29, PT, PT, R11, 0x14, RZ ;  /* 0x000000140b1d7810 */ /* 0x000fe20007ffe0ff */
[----:B------:R1:W3:Y:S01]  /*04f0*/  LDG.E R13, desc[UR8][R6.64+0x4] ;  /* 0x00000408060d7981 */ /* 0x0002e2000c1e1900 */
[----:B------:R-:W-:-:S03]  /*0500*/  FMNMX3 R28, R28, R9, R18, PT ;  /* 0x000000091c1c7276 */ /* 0x000fc60003800012 */
[----:B------:R-:W-:-:S05]  /*0510*/  IMAD.WIDE R8, R29, 0x4, R4 ;  /* 0x000000041d087825 */ /* 0x000fca00078e0204 */
[----:B------:R-:W3:Y:S04]  /*0520*/  LDG.E R16, desc[UR8][R8.64+-0x8] ;  /* 0xfffff80808107981 */ /* 0x000ee8000c1e1900 */
[----:B------:R-:W3:Y:S01]  /*0530*/  LDG.E R18, desc[UR8][R8.64+-0x4] ;  /* 0xfffffc0808127981 */ /* 0x000ee2000c1e1900 */
[----:B--2---:R-:W-:Y:S01]  /*0540*/  FADD R15, R15, -UR6 ;  /* 0x800000060f0f7e21 */ /* 0x004fe20008000000 */
[----:B------:R-:W-:Y:S01]  /*0550*/  FADD R14, R14, -UR7 ;  /* 0x800000070e0e7e21 */ /* 0x000fe20008000000 */
[----:B------:R-:W2:Y:S04]  /*0560*/  LDCU.64 UR6, c[0x3][UR5+0x20] ;  /* 0x00c00400050677ac */ /* 0x000ea80008000a00 */
[----:B------:R-:W-:-:S02]  /*0570*/  FMNMX3 R28, R28, R15, R14, PT ;  /* 0x0000000f1c1c7276 */ /* 0x000fc4000380000e */
[----:B------:R-:W3:Y:S04]  /*0580*/  LDG.E R14, desc[UR8][R8.64] ;  /* 0x00000008080e7981 */ /* 0x000ee8000c1e1900 */
[----:B------:R0:W3:Y:S01]  /*0590*/  LDG.E R15, desc[UR8][R8.64+0x4] ;  /* 0x00000408080f7981 */ /* 0x0000e2000c1e1900 */
[----:B------:R-:W-:Y:S01]  /*05a0*/  IADD3 R29, PT, PT, R11, 0x18, RZ ;  /* 0x000000180b1d7810 */ /* 0x000fe20007ffe0ff */
[----:B----4-:R-:W-:Y:S01]  /*05b0*/  FADD R17, R17, -UR12 ;  /* 0x8000000c11117e21 */ /* 0x010fe20008000000 */
[----:B------:R-:W-:Y:S01]  /*05c0*/  FADD R22, R22, -UR13 ;  /* 0x8000000d16167e21 */ /* 0x000fe20008000000 */
[----:B------:R-:W4:Y:S02]  /*05d0*/  LDCU.64 UR12, c[0x3][UR5+0x28] ;  /* 0x00c00500050c77ac */ /* 0x000f240008000a00 */
[----:B-1----:R-:W-:-:S02]  /*05e0*/  IMAD.WIDE R6, R29, 0x4, R4 ;  /* 0x000000041d067825 */ /* 0x002fc400078e0204 */
[----:B------:R-:W-:-:S03]  /*05f0*/  FMNMX3 R28, R28, R17, R22, PT ;  /* 0x000000111c1c7276 */ /* 0x000fc60003800016 */
[----:B------:R-:W3:Y:S04]  /*0600*/  LDG.E R17, desc[UR8][R6.64+-0x8] ;  /* 0xfffff80806117981 */ /* 0x000ee8000c1e1900 */
[----:B------:R-:W3:Y:S01]  /*0610*/  LDG.E R22, desc[UR8][R6.64+-0x4] ;  /* 0xfffffc0806167981 */ /* 0x000ee2000c1e1900 */
[----:B--2---:R-:W-:Y:S01]  /*0620*/  FADD R21, R21, -UR6 ;  /* 0x8000000615157e21 */ /* 0x004fe20008000000 */
[----:B------:R-:W-:Y:S01]  /*0630*/  FADD R25, R25, -UR7 ;  /* 0x8000000719197e21 */ /* 0x000fe20008000000 */
[----:B0-----:R-:W-:Y:S01]  /*0640*/  IADD3 R9, PT, PT, R11, 0x1c, RZ ;  /* 0x0000001c0b097810 */ /* 0x001fe20007ffe0ff */
[----:B------:R-:W0:Y:S03]  /*0650*/  LDCU.64 UR6, c[0x3][UR5+0x30] ;  /* 0x00c00600050677ac */ /* 0x000e260008000a00 */
[----:B------:R-:W-:-:S02]  /*0660*/  FMNMX3 R28, R28, R21, R25, PT ;  /* 0x000000151c1c7276 */ /* 0x000fc40003800019 */
[----:B------:R-:W2:Y:S04]  /*0670*/  LDG.E R21, desc[UR8][R6.64] ;  /* 0x0000000806157981 */ /* 0x000ea8000c1e1900 */
[----:B------:R1:W2:Y:S01]  /*0680*/  LDG.E R25, desc[UR8][R6.64+0x4] ;  /* 0x0000040806197981 */ /* 0x0002a2000c1e1900 */
[----:B----4-:R-:W-:Y:S01]  /*0690*/  FADD R23, R23, -UR12 ;  /* 0x8000000c17177e21 */ /* 0x010fe20008000000 */
[----:B------:R-:W-:Y:S01]  /*06a0*/  FADD R24, R24, -UR13 ;  /* 0x8000000d18187e21 */ /* 0x000fe20008000000 */
[----:B------:R-:W-:Y:S01]  /*06b0*/  IMAD.WIDE R8, R9, 0x4, R4 ;  /* 0x0000000409087825 */ /* 0x000fe200078e0204 */
[----:B------:R-:W3:Y:S03]  /*06c0*/  LDCU.64 UR12, c[0x3][UR5+0x38] ;  /* 0x00c00700050c77ac */ /* 0x000ee60008000a00 */
[----:B------:R-:W-:-:S02]  /*06d0*/  FMNMX3 R28, R28, R23, R24, PT ;  /* 0x000000171c1c7276 */ /* 0x000fc40003800018 */
[----:B------:R-:W4:Y:S04]  /*06e0*/  LDG.E R23, desc[UR8][R8.64+-0x8] ;  /* 0xfffff80808177981 */ /* 0x000f28000c1e1900 */
[----:B------:R-:W4:Y:S01]  /*06f0*/  LDG.E R24, desc[UR8][R8.64+-0x4] ;  /* 0xfffffc0808187981 */ /* 0x000f22000c1e1900 */
[----:B0-----:R-:W-:Y:S01]  /*0700*/  FADD R29, R26, -UR6 ;  /* 0x800000061a1d7e21 */ /* 0x001fe20008000000 */
[----:B------:R-:W-:Y:S01]  /*0710*/  FADD R27, R27, -UR7 ;  /* 0x800000071b1b7e21 */ /* 0x000fe20008000000 */
[----:B-1----:R-:W-:Y:S01]  /*0720*/  IADD3 R7, PT, PT, R11, 0x20, RZ ;  /* 0x000000200b077810 */ /* 0x002fe20007ffe0ff */
[----:B------:R-:W4:Y:S01]  /*0730*/  LDG.E R26, desc[UR8][R8.64] ;  /* 0x00000008081a7981 */ /* 0x000f22000c1e1900 */
[----:B------:R-:W0:Y:S02]  /*0740*/  LDCU.64 UR6, c[0x3][UR5+0x40] ;  /* 0x00c00800050677ac */ /* 0x000e240008000a00 */
[----:B------:R-:W-:-:S02]  /*0750*/  FMNMX3 R28, R28, R29, R27, PT ;  /* 0x0000001d1c1c7276 */ /* 0x000fc4000380001b */
[----:B------:R0:W4:Y:S01]  /*0760*/  LDG.E R27, desc[UR8][R8.64+0x4] ;  /* 0x00000408081b7981 */ /* 0x000122000c1e1900 */
[----:B------:R-:W-:-:S04]  /*0770*/  IMAD.WIDE R6, R7, 0x4, R4 ;  /* 0x0000000407067825 */ /* 0x000fc800078e0204 */
[----:B---3--:R-:W-:Y:S01]  /*0780*/  FADD R19, R19, -UR12 ;  /* 0x8000000c13137e21 */ /* 0x008fe20008000000 */
[----:B------:R-:W-:Y:S01]  /*0790*/  FADD R20, R20, -UR13 ;  /* 0x8000000d14147e21 */ /* 0x000fe20008000000 */
[----:B------:R-:W1:Y:S04]  /*07a0*/  LDCU.64 UR12, c[0x3][UR5+0x48] ;  /* 0x00c00900050c77ac */ /* 0x000e680008000a00 */
[----:B------:R-:W-:Y:S02]  /*07b0*/  FMNMX3 R28, R28, R19, R20, PT ;  /* 0x000000131c1c7276 */ /* 0x000fe40003800014 */
[----:B------:R-:W3:Y:S04]  /*07c0*/  LDG.E R20, desc[UR8][R6.64+-0x8] ;  /* 0xfffff80806147981 */ /* 0x000ee8000c1e1900 */
[----:B------:R-:W3:Y:S01]  /*07d0*/  LDG.E R19, desc[UR8][R6.64+-0x4] ;  /* 0xfffffc0806137981 */ /* 0x000ee2000c1e1900 */
[----:B0-----:R-:W-:-:S03]  /*07e0*/  FADD R9, R12, -UR6 ;  /* 0x800000060c097e21 */ /* 0x001fc60008000000 */
[----:B------:R-:W3:Y:S01]  /*07f0*/  LDG.E R12, desc[UR8][R6.64] ;  /* 0x00000008060c7981 */ /* 0x000ee2000c1e1900 */
[----:B------:R-:W-:Y:S01]  /*0800*/  FADD R13, R13, -UR7 ;  /* 0x800000070d0d7e21 */ /* 0x000fe20008000000 */
[----:B------:R-:W0:Y:S04]  /*0810*/  LDCU.64 UR6, c[0x3][UR5+0x58] ;  /* 0x00c00b00050677ac */ /* 0x000e280008000a00 */
[----:B------:R-:W-:Y:S02]  /*0820*/  FMNMX3 R9, R28, R9, R13, PT ;  /* 0x000000091c097276 */ /* 0x000fe4000380000d */
[----:B------:R0:W3:Y:S01]  /*0830*/  LDG.E R13, desc[UR8][R6.64+0x4] ;  /* 0x00000408060d7981 */ /* 0x0000e2000c1e1900 */
[----:B-1----:R-:W-:Y:S01]  /*0840*/  FADD R16, R16, -UR12 ;  /* 0x8000000c10107e21 */ /* 0x002fe20008000000 */
[----:B------:R-:W-:Y:S01]  /*0850*/  FADD R18, R18, -UR13 ;  /* 0x8000000d12127e21 */ /* 0x000fe20008000000 */
[----:B------:R-:W2:Y:S04]  /*0860*/  LDCU.64 UR12, c[0x3][UR5+0x60] ;  /* 0x00c00c00050c77ac */ /* 0x000ea80008000a00 */
[----:B------:R-:W-:-:S02]  /*0870*/  FMNMX3 R16, R9, R16, R18, PT ;  /* 0x0000001009107276 */ /* 0x000fc40003800012 */
[----:B------:R-:W-:Y:S01]  /*0880*/  IADD3 R9, PT, PT, R11, 0x24, RZ ;  /* 0x000000240b097810 */ /* 0x000fe20007ffe0ff */
[----:B------:R-:W-:-:S04]  /*0890*/  FADD R29, R14, -UR14 ;  /* 0x8000000e0e1d7e21 */ /* 0x000fc80008000000 */
[----:B------:R-:W-:-:S04]  /*08a0*/  IMAD.WIDE R8, R9, 0x4, R4 ;  /* 0x0000000409087825 */ /* 0x000fc800078e0204 */
[----:B------:R-:W-:Y:S01]  /*08b0*/  FADD R15, R15, -UR15 ;  /* 0x8000000f0f0f7e21 */ /* 0x000fe20008000000 */
[----:B0-----:R-:W-:Y:S01]  /*08c0*/  IADD3 R7, PT, PT, R11, 0x28, RZ ;  /* 0x000000280b077810 */ /* 0x001fe20007ffe0ff */
[----:B------:R-:W0:Y:S01]  /*08d0*/  LDCU.64 UR14, c[0x3][UR5+0x90] ;  /* 0x00c01200050e77ac */ /* 0x000e220008000a00 */
[----:B------:R-:W3:Y:S02]  /*08e0*/  LDG.E R14, desc[UR8][R8.64+-0x8] ;  /* 0xfffff808080e7981 */ /* 0x000ee4000c1e1900 */
[----:B------:R-:W-:Y:S02]  /*08f0*/  FMNMX3 R29, R16, R29, R15, PT ;  /* 0x0000001d101d7276 */ /* 0x000fe4000380000f */
[----:B------:R-:W3:Y:S01]  /*0900*/  LDG.E R15, desc[UR8][R8.64+-0x4] ;  /* 0xfffffc08080f7981 */ /* 0x000ee2000c1e1900 */
[----:B------:R-:W-:-:S04]  /*0910*/  IMAD.WIDE R6, R7, 0x4, R4 ;  /* 0x0000000407067825 */ /* 0x000fc800078e0204 */
[----:B------:R-:W-:Y:S01]  /*0920*/  FADD R28, R17, -UR6 ;  /* 0x80000006111c7e21 */ /* 0x000fe20008000000 */
[----:B------:R-:W0:Y:S01]  /*0930*/  LDG.E R16, desc[UR8][R8.64] ;  /* 0x0000000808107981 */ /* 0x000e22000c1e1900 */
[----:B------:R-:W-:-:S03]  /*0940*/  FADD R22, R22, -UR7 ;  /* 0x8000000716167e21 */ /* 0x000fc60008000000 */
[----:B------:R1:W3:Y:S01]  /*0950*/  LDG.E R18, desc[UR8][R8.64+0x4] ;  /* 0x0000040808127981 */ /* 0x0002e2000c1e1900 */
[----:B------:R-:W4:Y:S01]  /*0960*/  LDCU.64 UR6, c[0x3][UR5+0x68] ;  /* 0x00c00d00050677ac */ /* 0x000f220008000a00 */
[----:B------:R-:W-:Y:S02]  /*0970*/  FMNMX3 R28, R29, R28, R22, PT ;  /* 0x0000001c1d1c7276 */ /* 0x000fe40003800016 */
[----:B------:R-:W3:Y:S04]  /*0980*/  LDG.E R17, desc[UR8][R6.64+-0x4] ;  /* 0xfffffc0806117981 */ /* 0x000ee8000c1e1900 */
[----:B------:R-:W3:Y:S01]  /*0990*/  LDG.E R22, desc[UR8][R6.64+-0x8] ;  /* 0xfffff80806167981 */ /* 0x000ee2000c1e1900 */
[----:B--2---:R-:W-:Y:S01]  /*09a0*/  FADD R21, R21, -UR12 ;  /* 0x8000000c15157e21 */ /* 0x004fe20008000000 */
[----:B------:R-:W-:Y:S01]  /*09b0*/  FADD R25, R25, -UR13 ;  /* 0x8000000d19197e21 */ /* 0x000fe20008000000 */
[----:B-1----:R-:W-:Y:S01]  /*09c0*/  IADD3 R9, PT, PT, R11, 0x2c, RZ ;  /* 0x0000002c0b097810 */ /* 0x002fe20007ffe0ff */
[----:B------:R-:W1:Y:S03]  /*09d0*/  LDCU.64 UR12, c[0x3][UR5+0x70] ;  /* 0x00c00e00050c77ac */ /* 0x000e660008000a00 */
        /* <DEDUP_REMOVED lines=10> */
[----:B-1----:R-:W-:Y:S01]  /*0a80*/  FADD R29, R26, -UR12 ;  /* 0x8000000c1a1d7e21 */ /* 0x002fe20008000000 */
[----:B------:R-:W-:Y:S01]  /*0a90*/  FADD R27, R27, -UR13 ;  /* 0x8000000d1b1b7e21 */ /* 0x000fe20008000000 */
[----:B------:R-:W-:Y:S01]  /*0aa0*/  IADD3 R7, PT, PT, R11, 0x30, RZ ;  /* 0x000000300b077810 */ /* 0x000fe20007ffe0ff */
[----:B------:R-:W4:Y:S01]  /*0ab0*/  LDG.E R26, desc[UR8][R8.64] ;  /* 0x00000008081a7981 */ /* 0x000f22000c1e1900 */
[----:B------:R-:W1:Y:S02]  /*0ac0*/  LDCU.64 UR12, c[0x3][UR5+0x88] ;  /* 0x00c01100050c77ac */ /* 0x000e640008000a00 */
[----:B------:R-:W-:-:S02]  /*0ad0*/  FMNMX3 R28, R28, R29, R27, PT ;  /* 0x0000001d1c1c7276 */ /* 0x000fc4000380001b */
[----:B------:R1:W4:Y:S01]  /*0ae0*/  LDG.E R27, desc[UR8][R8.64+0x4] ;  /* 0x00000408081b7981 */ /* 0x000322000c1e1900 */
[----:B------:R-:W-:-:S04]  /*0af0*/  IMAD.WIDE R6, R7, 0x4, R4 ;  /* 0x0000000407067825 */ /* 0x000fc800078e0204 */
[----:B---3--:R-:W-:Y:S02]  /*0b00*/  FADD R29, R20, -UR6 ;  /* 0x80000006141d7e21 */ /* 0x008fe40008000000 */
[----:B------:R-:W3:Y:S01]  /*0b10*/  LDG.E R20, desc[UR8][R6.64+-0x8] ;  /* 0xfffff80806147981 */ /* 0x000ee2000c1e1900 */
[----:B------:R-:W-:Y:S01]  /*0b20*/  FADD R19, R19, -UR7 ;  /* 0x8000000713137e21 */ /* 0x000fe20008000000 */
[----:B------:R-:W1:Y:S04]  /*0b30*/  LDCU.64 UR6, c[0x3][UR5+0x80] ;  /* 0x00c01000050677ac */ /* 0x000e680008000a00 */
[----:B------:R-:W-:Y:S02]  /*0b40*/  FMNMX3 R28, R28, R29, R19, PT ;  /* 0x0000001d1c1c7276 */ /* 0x000fe40003800013 */
[----:B------:R-:W3:Y:S01]  /*0b50*/  LDG.E R19, desc[UR8][R6.64+-0x4] ;  /* 0xfffffc0806137981 */ /* 0x000ee2000c1e1900 */
[----:B-1----:R-:W-:Y:S01]  /*0b60*/  FADD R9, R12, -UR6 ;  /* 0x800000060c097e21 */ /* 0x002fe20008000000 */
[----:B------:R-:W-:Y:S01]  /*0b70*/  FADD R13, R13, -UR7 ;  /* 0x800000070d0d7e21 */ /* 0x000fe20008000000 */
[----:B------:R-:W1:Y:S04]  /*0b80*/  LDCU.64 UR6, c[0x3][UR5+0x98] ;  /* 0x00c01300050677ac */ /* 0x000e680008000a00 */
[----:B------:R-:W-:Y:S01]  /*0b90*/  FMNMX3 R9, R28, R9, R13, PT ;  /* 0x000000091c097276 */ /* 0x000fe2000380000d */
[----:B------:R-:W-:Y:S01]  /*0ba0*/  FADD R14, R14, -UR12 ;  /* 0x8000000c0e0e7e21 */ /* 0x000fe20008000000 */
[----:B------:R-:W-:Y:S01]  /*0bb0*/  FADD R15, R15, -UR13 ;  /* 0x8000000d0f0f7e21 */ /* 0x000fe20008000000 */
[----:B------:R-:W2:Y:S04]  /*0bc0*/  LDCU.64 UR12, c[0x3][UR5+0xa0] ;  /* 0x00c01400050c77ac */ /* 0x000ea80008000a00 */
[----:B------:R-:W-:-:S02]  /*0bd0*/  FMNMX3 R12, R9, R14, R15, PT ;  /* 0x0000000e090c7276 */ /* 0x000fc4000380000f */
[----:B------:R-:W-:Y:S01]  /*0be0*/  IADD3 R9, PT, PT, R11, 0x34, RZ ;  /* 0x000000340b097810 */ /* 0x000fe20007ffe0ff */
[----:B------:R-:W3:Y:S01]  /*0bf0*/  LDG.E R14, desc[UR8][R6.64] ;  /* 0x00000008060e7981 */ /* 0x000ee2000c1e1900 */
[----:B0-----:R-:W-:-:S03]  /*0c00*/  FADD R13, R16, -UR14 ;  /* 0x8000000e100d7e21 */ /* 0x001fc60008000000 */
[----:B------:R2:W3:Y:S01]  /*0c10*/  LDG.E R15, desc[UR8][R6.64+0x4] ;  /* 0x00000408060f7981 */ /* 0x0004e2000c1e1900 */
[----:B------:R-:W-:Y:S01]  /*0c20*/  FADD R18, R18, -UR15 ;  /* 0x8000000f12127e21 */ /* 0x000fe20008000000 */
[----:B------:R-:W-:-:S04]  /*0c30*/  IMAD.WIDE R8, R9, 0x4, R4 ;  /* 0x0000000409087825 */ /* 0x000fc800078e0204 */
[----:B-1----:R-:W-:Y:S01]  /*0c40*/  FADD R17, R17, -UR7 ;  /* 0x8000000711117e21 */ /* 0x002fe20008000000 */
[----:B------:R-:W0:Y:S01]  /*0c50*/  LDCU.64 UR14, c[0x3][UR5+0xd0] ;  /* 0x00c01a00050e77ac */ /* 0x000e220008000a00 */
[----:B------:R-:W-:Y:S01]  /*0c60*/  FADD R29, R22, -UR6 ;  /* 0x80000006161d7e21 */ /* 0x000fe20008000000 */
[----:B------:R-:W-:Y:S01]  /*0c70*/  FMNMX3 R12, R12, R13, R18, PT ;  /* 0x0000000d0c0c7276 */ /* 0x000fe20003800012 */
[----:B------:R-:W3:Y:S01]  /*0c80*/  LDG.E R16, desc[UR8][R8.64+-0x4] ;  /* 0xfffffc0808107981 */ /* 0x000ee2000c1e1900 */
[----:B------:R-:W-:Y:S01]  /*0c90*/  IADD3 R13, PT, PT, R11, 0x38, RZ ;  /* 0x000000380b0d7810 */ /* 0x000fe20007ffe0ff */
[----:B------:R-:W4:Y:S02]  /*0ca0*/  LDCU.64 UR6, c[0x3][UR5+0xa8] ;  /* 0x00c01500050677ac */ /* 0x000f240008000a00 */
[----:B------:R-:W3:Y:S01]  /*0cb0*/  LDG.E R18, desc[UR8][R8.64+-0x8] ;  /* 0xfffff80808127981 */ /* 0x000ee2000c1e1900 */
[----:B------:R-:W-:Y:S01]  /*0cc0*/  FMNMX3 R29, R12, R29, R17, PT ;  /* 0x0000001d0c1d7276 */ /* 0x000fe20003800011 */
[----:B------:R-:W-:-:S02]  /*0cd0*/  IMAD.WIDE R12, R13, 0x4, R4 ;  /* 0x000000040d0c7825 */ /* 0x000fc400078e0204 */
[----:B------:R-:W0:Y:S04]  /*0ce0*/  LDG.E R17, desc[UR8][R8.64] ;  /* 0x0000000808117981 */ /* 0x000e28000c1e1900 */
[----:B------:R1:W3:Y:S01]  /*0cf0*/  LDG.E R22, desc[UR8][R8.64+0x4] ;  /* 0x0000040808167981 */ /* 0x0002e2000c1e1900 */
[----:B--2---:R-:W-:Y:S01]  /*0d00*/  FADD R6, R21, -UR12 ;  /* 0x8000000c15067e21 */ /* 0x004fe20008000000 */
[----:B------:R-:W-:Y:S01]  /*0d10*/  FADD R7, R25, -UR13 ;  /* 0x8000000d19077e21 */ /* 0x000fe20008000000 */
[----:B------:R-:W2:Y:S01]  /*0d20*/  LDCU.64 UR12, c[0x3][UR5+0xb0] ;  /* 0x00c01600050c77ac */ /* 0x000ea20008000a00 */
[----:B------:R-:W3:Y:S04]  /*0d30*/  LDG.E R25, desc[UR8][R12.64+-0x8] ;  /* 0xfffff8080c197981 */ /* 0x000ee8000c1e1900 */
[----:B------:R-:W3:Y:S01]  /*0d40*/  LDG.E R28, desc[UR8][R12.64+-0x4] ;  /* 0xfffffc080c1c7981 */ /* 0x000ee2000c1e1900 */
[----:B-1----:R-:W-:-:S03]  /*0d50*/  FMNMX3 R8, R29, R6, R7, PT ;  /* 0x000000061d087276 */ /* 0x002fc60003800007 */
[----:B------:R-:W3:Y:S01]  /*0d60*/  LDG.E R21, desc[UR8][R12.64] ;  /* 0x000000080c157981 */ /* 0x000ee2000c1e1900 */
[----:B------:R-:W-:-:S03]  /*0d70*/  IADD3 R7, PT, PT, R11, 0x3c, RZ ;  /* 0x0000003c0b077810 */ /* 0x000fc60007ffe0ff */
[----:B------:R-:W3:Y:S01]  /*0d80*/  LDG.E R29, desc[UR8][R12.64+0x4] ;  /* 0x000004080c1d7981 */ /* 0x000ee2000c1e1900 */
[----:B----4-:R-:W-:Y:S01]  /*0d90*/  FADD R24, R24, -UR6 ;  /* 0x8000000618187e21 */ /* 0x010fe20008000000 */
[----:B------:R-:W-:Y:S01]  /*0da0*/  FADD R23, R23, -UR7 ;  /* 0x8000000717177e21 */ /* 0x000fe20008000000 */
[----:B------:R-:W-:Y:S01]  /*0db0*/  IMAD.WIDE R6, R7, 0x4, R4 ;  /* 0x0000000407067825 */ /* 0x000fe200078e0204 */
[----:B------:R-:W3:Y:S03]  /*0dc0*/  LDCU.64 UR6, c[0x3][UR5+0xb8] ;  /* 0x00c01700050677ac */ /* 0x000ee60008000a00 */
[----:B------:R-:W-:Y:S02]  /*0dd0*/  FMNMX3 R8, R8, R24, R23, PT ;  /* 0x0000001808087276 */ /* 0x000fe40003800017 */
[----:B------:R-:W4:Y:S04]  /*0de0*/  LDG.E R23, desc[UR8][R6.64+-0x8] ;  /* 0xfffff80806177981 */ /* 0x000f28000c1e1900 */
[----:B------:R-:W4:Y:S01]  /*0df0*/  LDG.E R24, desc[UR8][R6.64+-0x4] ;  /* 0xfffffc0806187981 */ /* 0x000f22000c1e1900 */
[----:B--2---:R-:W-:Y:S01]  /*0e00*/  FADD R9, R26, -UR12 ;  /* 0x8000000c1a097e21 */ /* 0x004fe20008000000 */
[----:B------:R-:W-:Y:S01]  /*0e10*/  FADD R26, R27, -UR13 ;  /* 0x8000000d1b1a7e21 */ /* 0x000fe20008000000 */
[----:B------:R-:W1:Y:S01]  /*0e20*/  LDCU.64 UR12, c[0x3][UR5+0xc8] ;  /* 0x00c01900050c77ac */ /* 0x000e620008000a00 */
[----:B------:R-:W2:Y:S03]  /*0e30*/  LDG.E R12, desc[UR8][R6.64] ;  /* 0x00000008060c7981 */ /* 0x000ea6000c1e1900 */
[----:B------:R-:W-:Y:S01]  /*0e40*/  FMNMX3 R26, R8, R9, R26, PT ;  /* 0x00000009081a7276 */ /* 0x000fe2000380001a */
[----:B------:R1:W2:Y:S01]  /*0e50*/  LDG.E R13, desc[UR8][R6.64+0x4] ;  /* 0x00000408060d7981 */ /* 0x0002a2000c1e1900 */
[----:B------:R-:W-:-:S05]  /*0e60*/  IADD3 R9, PT, PT, R11, 0x40, RZ ;  /* 0x000000400b097810 */ /* 0x000fca0007ffe0ff */
[----:B------:R-:W-:-:S04]  /*0e70*/  IMAD.WIDE R8, R9, 0x4, R4 ;  /* 0x0000000409087825 */ /* 0x000fc800078e0204 */
[----:B---3--:R-:W-:Y:S02]  /*0e80*/  FADD R27, R20, -UR6 ;  /* 0x80000006141b7e21 */ /* 0x008fe40008000000 */
[----:B------:R-:W3:Y:S01]  /*0e90*/  LDG.E R20, desc[UR8][R8.64+-0x4] ;  /* 0xfffffc0808147981 */ /* 0x000ee2000c1e1900 */
[----:B------:R-:W-:Y:S01]  /*0ea0*/  FADD R19, R19, -UR7 ;  /* 0x8000000713137e21 */ /* 0x000fe20008000000 */
[----:B------:R-:W1:Y:S04]  /*0eb0*/  LDCU.64 UR6, c[0x3][UR5+0xc0] ;  /* 0x00c01800050677ac */ /* 0x000e680008000a00 */
[----:B------:R-:W-:Y:S02]  /*0ec0*/  FMNMX3 R26, R26, R27, R19, PT ;  /* 0x0000001b1a1a7276 */ /* 0x000fe40003800013 */
[----:B------:R-:W3:Y:S01]  /*0ed0*/  LDG.E R19, desc[UR8][R8.64+-0x8] ;  /* 0xfffff80808137981 */ /* 0x000ee2000c1e1900 */
[----:B-1----:R-:W-:-:S03]  /*0ee0*/  FADD R7, R14, -UR6 ;  /* 0x800000060e077e21 */ /* 0x002fc60008000000 */
[----:B------:R-:W3:Y:S01]  /*0ef0*/  LDG.E R14, desc[UR8][R8.64] ;  /* 0x00000008080e7981 */ /* 0x000ee2000c1e1900 */
[----:B------:R-:W-:Y:S01]  /*0f00*/  FADD R15, R15, -UR7 ;  /* 0x800000070f0f7e21 */ /* 0x000fe20008000000 */
[----:B------:R-:W1:Y:S04]  /*0f10*/  LDCU.64 UR6, c[0x3][UR5+0xd8] ;  /* 0x00c01b00050677ac */ /* 0x000e680008000a00 */
[----:B------:R-:W-:Y:S01]  /*0f20*/  FMNMX3 R7, R26, R7, R15, PT ;  /* 0x000000071a077276 */ /* 0x000fe2000380000f */
[----:B------:R-:W-:Y:S01]  /*0f30*/  FADD R16, R16, -UR13 ;  /* 0x8000000d10107e21 */ /* 0x000fe20008000000 */
[----:B------:R1:W3:Y:S01]  /*0f40*/  LDG.E R15, desc[UR8][R8.64+0x4] ;  /* 0x00000408080f7981 */ /* 0x0002e2000c1e1900 */
[----:B------:R-:W-:Y:S01]  /*0f50*/  FADD R18, R18, -UR12 ;  /* 0x8000000c12127e21 */ /* 0x000fe20008000000 */
[----:B------:R-:W4:Y:S01]  /*0f60*/  LDCU.64 UR12, c[0x3][UR5+0xe8] ;  /* 0x00c01d00050c77ac */ /* 0x000f220008000a00 */
[----:B0-----:R-:W-:-:S03]  /*0f70*/  FADD R6, R17, -UR14 ;  /* 0x8000000e11067e21 */ /* 0x001fc60008000000 */
[----:B------:R-:W-:Y:S02]  /*0f80*/  FMNMX3 R7, R7, R18, R16, PT ;  /* 0x0000001207077276 */ /* 0x000fe40003800010 */
[----:B------:R-:W-:Y:S01]  /*0f90*/  IADD3 R17, PT, PT, R11, 0x44, RZ ;  /* 0x000000440b117810 */ /* 0x000fe20007ffe0ff */
[----:B------:R-:W-:Y:S01]  /*0fa0*/  FADD R22, R22, -UR15 ;  /* 0x8000000f16167e21 */ /* 0x000fe20008000000 */
[----:B------:R-:W0:Y:S01]  /*0fb0*/  LDCU.64 UR14, c[0x3][UR5+0x110] ;  /* 0x00c02200050e77ac */ /* 0x000e220008000a00 */
[----:B-1----:R-:W-:-:S03]  /*0fc0*/  FADD R25, R25, -UR6 ;  /* 0x8000000619197e21 */ /* 0x002fc60008000000 */
[----:B------:R-:W-:Y:S01]  /*0fd0*/  FMNMX3 R22, R7, R6, R22, PT ;  /* 0x0000000607167276 */ /* 0x000fe20003800016 */
[----:B------:R-:W-:-:S04]  /*0fe0*/  IMAD.WIDE R6, R17, 0x4, R4 ;  /* 0x0000000411067825 */ /* 0x000fc800078e0204 */
[----:B------:R-:W-:Y:S01]  /*0ff0*/  FADD R28, R28, -UR7 ;  /* 0x800000071c1c7e21 */ /* 0x000fe20008000000 */
[----:B------:R-:W2:Y:S01]  /*1000*/  LDCU.64 UR6, c[0x3][UR5+0xf0] ;  /* 0x00c01e00050677ac */ /* 0x000ea20008000a00 */
[----:B------:R-:W3:Y:S01]  /*1010*/  LDG.E R18, desc[UR8][R6.64+-0x8] ;  /* 0xfffff80806127981 */ /* 0x000ee2000c1e1900 */
[----:B------:R-:W-:Y:S02]  /*1020*/  FADD R9, R21, -UR16 ;  /* 0x8000001015097e21 */ /* 0x000fe40008000000 */
[----:B------:R-:W-:Y:S02]  /*1030*/  FMNMX3 R22, R22, R25, R28, PT ;  /* 0x0000001916167276 */ /* 0x000fe4000380001c */
[----:B------:R-:W-:Y:S01]  /*1040*/  IADD3 R25, PT, PT, R11, 0x48, RZ ;  /* 0x000000480b197810 */ /* 0x000fe20007ffe0ff */
[----:B------:R-:W-:Y:S01]  /*1050*/  FADD R29, R29, -UR17 ;  /* 0x800000111d1d7e21 */ /* 0x000fe20008000000 */
[----:B------:R-:W3:Y:S01]  /*1060*/  LDG.E R16, desc[UR8][R6.64+-0x4] ;  /* 0xfffffc0806107981 */ /* 0x000ee2000c1e1900 */
[----:B------:R-:W1:Y:S03]  /*1070*/  LDCU.64 UR16, c[0x3][UR5+0x120] ;  /* 0x00c02400051077ac */ /* 0x000e660008000a00 */
[----:B------:R-:W0:Y:S01]  /*1080*/  LDG.E R17, desc[UR8][R6.64] ;  /* 0x0000000806117981 */ /* 0x000e22000c1e1900 */
[----:B------:R-:W-:Y:S01]  /*1090*/  FMNMX3 R28, R22, R9, R29, PT ;  /* 0x00000009161c7276 */ /* 0x000fe2000380001d */
[----:B------:R-:W-:-:S02]  /*10a0*/  IMAD.WIDE R8, R25, 0x4, R4 ;  /* 0x0000000419087825 */ /* 0x000fc400078e0204 */
[----:B------:R1:W3:Y:S02]  /*10b0*/  LDG.E R21, desc[UR8][R6.64+0x4] ;  /* 0x0000040806157981 */ /* 0x0002e4000c1e1900 */
[----:B----4-:R-:W-:Y:S01]  /*10c0*/  FADD R23, R23, -UR12 ;  /* 0x8000000c17177e21 */ /* 0x010fe20008000000 */
[----:B------:R-:W-:Y:S01]  /*10d0*/  FADD R25, R24, -UR13 ;  /* 0x8000000d18197e21 */ /* 0x000fe20008000000 */
[----:B------:R-:W4:Y:S01]  /*10e0*/  LDG.E R22, desc[UR8][R8.64+-0x4] ;  /* 0xfffffc0808167981 */ /* 0x000f22000c1e1900 */
[----:B------:R-:W-:Y:S01]  /*10f0*/  IADD3 R29, PT, PT, R11, 0x4c, RZ ;  /* 0x0000004c0b1d7810 */ /* 0x000fe20007ffe0ff */
[----:B------:R-:W3:Y:S02]  /*1100*/  LDCU.64 UR12, c[0x3][UR5+0xf8] ;  /* 0x00c01f00050c77ac */ /* 0x000ee40008000a00 */
[----:B------:R-:W4:Y:S01]  /*1110*/  LDG.E R24, desc[UR8][R8.64+-0x8] ;  /* 0xfffff80808187981 */ /* 0x000f22000c1e1900 */
[----:B------:R-:W-:Y:S01]  /*1120*/  FMNMX3 R28, R28, R23, R25, PT ;  /* 0x000000171c1c7276 */ /* 0x000fe20003800019 */
[----:B-1----:R-:W-:-:S02]  /*1130*/  IMAD.WIDE R6, R29, 0x4, R4 ;  /* 0x000000041d067825 */ /* 0x002fc400078e0204 */
[----:B------:R-:W4:Y:S04]  /*1140*/  LDG.E R23, desc[UR8][R8.64] ;  /* 0x0000000808177981 */ /* 0x000f28000c1e1900 */
[----:B------:R1:W4:Y:S01]  /*1150*/  LDG.E R27, desc[UR8][R8.64+0x4] ;  /* 0x00000408081b7981 */ /* 0x000322000c1e1900 */
[----:B--2---:R-:W-:Y:S01]  /*1160*/  FADD R29, R12, -UR6 ;  /* 0x800000060c1d7e21 */ /* 0x004fe20008000000 */
[----:B------:R-:W-:Y:S01]  /*1170*/  FADD R13, R13, -UR7 ;  /* 0x800000070d0d7e21 */ /* 0x000fe20008000000 */
[----:B------:R-:W2:Y:S01]  /*1180*/  LDCU.64 UR6, c[0x3][UR5+0x100] ;  /* 0x00c02000050677ac */ /* 0x000ea20008000a00 */
[----:B------:R-:W4:Y:S04]  /*1190*/  LDG.E R25, desc[UR8][R6.64+-0x8] ;  /* 0xfffff80806197981 */ /* 0x000f28000c1e1900 */
[----:B------:R-:W4:Y:S01]  /*11a0*/  LDG.E R26, desc[UR8][R6.64+-0x4] ;  /* 0xfffffc08061a7981 */ /* 0x000f22000c1e1900 */
[----:B------:R-:W-:-:S03]  /*11b0*/  FMNMX3 R28, R28, R29, R13, PT ;  /* 0x0000001d1c1c7276 */ /* 0x000fc6000380000d */
[----:B------:R-:W4:Y:S01]  /*11c0*/  LDG.E R12, desc[UR8][R6.64] ;  /* 0x00000008060c7981 */ /* 0x000f22000c1e1900 */
[----:B------:R-:W-:-:S03]  /*11d0*/  IADD3 R29, PT, PT, R11, 0x50, RZ ;  /* 0x000000500b1d7810 */ /* 0x000fc60007ffe0ff */
[----:B------:R2:W4:Y:S02]  /*11e0*/  LDG.E R13, desc[UR8][R6.64+0x4] ;  /* 0x00000408060d7981 */ /* 0x000524000c1e1900 */
[----:B-1----:R-:W-:-:S04]  /*11f0*/  IMAD.WIDE R8, R29, 0x4, R4 ;  /* 0x000000041d087825 */ /* 0x002fc800078e0204 */
[----:B---3--:R-:W-:Y:S01]  /*1200*/  FADD R20, R20, -UR13 ;  /* 0x8000000d14147e21 */ /* 0x008fe20008000000 */
[----:B------:R-:W-:Y:S01]  /*1210*/  FADD R19, R19, -UR12 ;  /* 0x8000000c13137e21 */ /* 0x000fe20008000000 */
[----:B------:R-:W1:Y:S04]  /*1220*/  LDCU.64 UR12, c[0x3][UR5+0x108] ;  /* 0x00c02100050c77ac */ /* 0x000e680008000a00 */
[----:B------:R-:W-:Y:S02]  /*1230*/  FMNMX3 R28, R28, R19, R20, PT ;  /* 0x000000131c1c7276 */ /* 0x000fe40003800014 */
[----:B------:R-:W3:Y:S04]  /*1240*/  LDG.E R19, desc[UR8][R8.64+-0x8] ;  /* 0xfffff80808137981 */ /* 0x000ee8000c1e1900 */
[----:B------:R-:W3:Y:S01]  /*1250*/  LDG.E R20, desc[UR8][R8.64+-0x4] ;  /* 0xfffffc0808147981 */ /* 0x000ee2000c1e1900 */
[----:B--2---:R-:W-:-:S03]  /*1260*/  FADD R7, R14, -UR6 ;  /* 0x800000060e077e21 */ /* 0x004fc60008000000 */
[----:B------:R-:W2:Y:S01]  /*1270*/  LDG.E R14, desc[UR8][R8.64] ;  /* 0x00000008080e7981 */ /* 0x000ea2000c1e1900 */
[----:B------:R-:W-:Y:S01]  /*1280*/  FADD R15, R15, -UR7 ;  /* 0x800000070f0f7e21 */ /* 0x000fe20008000000 */
[----:B------:R-:W4:Y:S04]  /*1290*/  LDCU.64 UR6, c[0x3][UR5+0x118] ;  /* 0x00c02300050677ac */ /* 0x000f280008000a00 */
[----:B------:R-:W-:Y:S02]  /*12a0*/  FMNMX3 R7, R28, R7, R15, PT ;  /* 0x000000071c077276 */ /* 0x000fe4000380000f */
[----:B------:R4:W2:Y:S01]  /*12b0*/  LDG.E R15, desc[UR8][R8.64+0x4] ;  /* 0x00000408080f7981 */ /* 0x0008a2000c1e1900 */
[----:B-1----:R-:W-:Y:S01]  /*12c0*/  FADD R18, R18, -UR12 ;  /* 0x8000000c12127e21 */ /* 0x002fe20008000000 */
[----:B------:R-:W-:Y:S01]  /*12d0*/  FADD R16, R16, -UR13 ;  /* 0x8000000d10107e21 */ /* 0x000fe20008000000 */
[----:B------:R-:W1:Y:S01]  /*12e0*/  LDCU.64 UR12, c[0x3][UR5+0x128] ;  /* 0x00c02500050c77ac */ /* 0x000e620008000a00 */
[----:B0-----:R-:W-:-:S03]  /*12f0*/  FADD R6, R17, -UR14 ;  /* 0x8000000e11067e21 */ /* 0x001fc60008000000 */
[----:B------:R-:W-:Y:S01]  /*1300*/  FMNMX3 R7, R7, R18, R16, PT ;  /* 0x0000001207077276 */ /* 0x000fe20003800010 */
[----:B------:R-:W-:Y:S01]  /*1310*/  FADD R21, R21, -UR15 ;  /* 0x8000000f15157e21 */ /* 0x000fe20008000000 */
[----:B------:R-:W-:Y:S01]  /*1320*/  IADD3 R17, PT, PT, R11, 0x54, RZ ;  /* 0x000000540b117810 */ /* 0x000fe20007ffe0ff */
[----:B------:R-:W0:Y:S03]  /*1330*/  LDCU.64 UR14, c[0x3][UR5+0x150] ;  /* 0x00c02a00050e77ac */ /* 0x000e260008000a00 */
[----:B------:R-:W-:Y:S01]  /*1340*/  FMNMX3 R6, R7, R6, R21, PT ;  /* 0x0000000607067276 */ /* 0x000fe20003800015 */
[----:B----4-:R-:W-:Y:S01]  /*1350*/  FADD R22, R22, -UR7 ;  /* 0x8000000716167e21 */ /* 0x010fe20008000000 */
[----:B------:R-:W-:Y:S01]  /*1360*/  FADD R7, R24, -UR6 ;  /* 0x8000000618077e21 */ /* 0x000fe20008000000 */
[----:B------:R-:W4:Y:S01]  /*1370*/  LDCU.64 UR6, c[0x3][UR5+0x130] ;  /* 0x00c02600050677ac */ /* 0x000f220008000a00 */
[----:B------:R-:W-:-:S03]  /*1380*/  FADD R23, R23, -UR16 ;  /* 0x8000001017177e21 */ /* 0x000fc60008000000 */
[----:B------:R-:W-:Y:S01]  /*1390*/  FMNMX3 R22, R6, R7, R22, PT ;  /* 0x0000000706167276 */ /* 0x000fe20003800016 */
[----:B------:R-:W-:Y:S01]  /*13a0*/  FADD R27, R27, -UR17 ;  /* 0x800000111b1b7e21 */ /* 0x000fe20008000000 */
[----:B------:R-:W-:-:S04]  /*13b0*/  IMAD.WIDE R6, R17, 0x4, R4 ;  /* 0x0000000411067825 */ /* 0x000fc800078e0204 */
[----:B-1----:R-:W-:Y:S01]  /*13c0*/  FADD R25, R25, -UR12 ;  /* 0x8000000c19197e21 */ /* 0x002fe20008000000 */
[----:B------:R-:W-:Y:S01]  /*13d0*/  FMNMX3 R22, R22, R23, R27, PT ;  /* 0x0000001716167276 */ /* 0x000fe2000380001b */
[----:B------:R-:W2:Y:S01]  /*13e0*/  LDG.E R18, desc[UR8][R6.64+-0x8] ;  /* 0xfffff80806127981 */ /* 0x000ea2000c1e1900 */
[C---:B------:R-:W-:Y:S01]  /*13f0*/  IADD3 R23, PT, PT, R11.reuse, 0x58, RZ ;  /* 0x000000580b177810 */ /* 0x040fe20007ffe0ff */
[----:B------:R-:W-:Y:S01]  /*1400*/  FADD R26, R26, -UR13 ;  /* 0x8000000d1a1a7e21 */ /* 0x000fe20008000000 */
[----:B------:R-:W3:Y:S01]  /*1410*/  LDCU.64 UR12, c[0x3][UR5+0x138] ;  /* 0x00c02700050c77ac */ /* 0x000ee20008000a00 */
[----:B------:R-:W2:Y:S01]  /*1420*/  LDG.E R16, desc[UR8][R6.64+-0x4] ;  /* 0xfffffc0806107981 */ /* 0x000ea2000c1e1900 */
[----:B------:R-:W-:Y:S01]  /*1430*/  IADD3 R24, PT, PT, R11, 0x5c, RZ ;  /* 0x0000005c0b187810 */ /* 0x000fe20007ffe0ff */
[----:B------:R-:W-:-:S04]  /*1440*/  IMAD.WIDE R8, R23, 0x4, R4 ;  /* 0x0000000417087825 */ /* 0x000fc800078e0204 */
[----:B----4-:R-:W-:Y:S01]  /*1450*/  FADD R29, R12, -UR6 ;  /* 0x800000060c1d7e21 */ /* 0x010fe20008000000 */
[----:B------:R-:W0:Y:S01]  /*1460*/  LDG.E R17, desc[UR8][R6.64] ;  /* 0x0000000806117981 */ /* 0x000e22000c1e1900 */
[----:B------:R-:W-:Y:S01]  /*1470*/  FMNMX3 R26, R22, R25, R26, PT ;  /* 0x00000019161a7276 */ /* 0x000fe2000380001a */
[----:B------:R-:W-:Y:S01]  /*1480*/  FADD R27, R13, -UR7 ;  /* 0x800000070d1b7e21 */ /* 0x000fe20008000000 */
[----:B------:R-:W1:Y:S01]  /*1490*/  LDCU.64 UR16, c[0x3][UR5+0x158] ;  /* 0x00c02b00051077ac */ /* 0x000e620008000a00 */
[----:B------:R4:W2:Y:S01]  /*14a0*/  LDG.E R21, desc[UR8][R6.64+0x4] ;  /* 0x0000040806157981 */ /* 0x0008a2000c1e1900 */
[----:B------:R-:W-:Y:S01]  /*14b0*/  IMAD.WIDE R12, R24, 0x4, R4 ;  /* 0x00000004180c7825 */ /* 0x000fe200078e0204 */
[----:B------:R-:W2:Y:S02]  /*14c0*/  LDCU.64 UR6, c[0x3][UR5+0x140] ;  /* 0x00c02800050677ac */ /* 0x000ea40008000a00 */
[----:B------:R-:W1:Y:S04]  /*14d0*/  LDG.E R22, desc[UR8][R8.64+-0x8] ;  /* 0xfffff80808167981 */ /* 0x000e68000c1e1900 */
[----:B------:R-:W2:Y:S04]  /*14e0*/  LDG.E R24, desc[UR8][R8.64+-0x4] ;  /* 0xfffffc0808187981 */ /* 0x000ea8000c1e1900 */
[----:B------:R-:W2:Y:S04]  /*14f0*/  LDG.E R23, desc[UR8][R8.64] ;  /* 0x0000000808177981 */ /* 0x000ea8000c1e1900 */
[----:B------:R-:W2:Y:S01]  /*1500*/  LDG.E R25, desc[UR8][R8.64+0x4] ;  /* 0x0000040808197981 */ /* 0x000ea2000c1e1900 */
[----:B----4-:R-:W-:-:S02]  /*1510*/  IADD3 R7, PT, PT, R11, 0x60, RZ ;  /* 0x000000600b077810 */ /* 0x010fc40007ffe0ff */
[----:B------:R-:W-:Y:S01]  /*1520*/  FMNMX3 R29, R26, R29, R27, PT ;  /* 0x0000001d1a1d7276 */ /* 0x000fe2000380001b */
[----:B------:R-:W4:Y:S04]  /*1530*/  LDG.E R11, desc[UR8][R12.64] ;  /* 0x000000080c0b7981 */ /* 0x000f28000c1e1900 */
[----:B------:R-:W4:Y:S01]  /*1540*/  LDG.E R27, desc[UR8][R12.64+-0x8] ;  /* 0xfffff8080c1b7981 */ /* 0x000f22000c1e1900 */
[----:B------:R-:W-:-:S03]  /*1550*/  IMAD.WIDE R6, R7, 0x4, R4 ;  /* 0x0000000407067825 */ /* 0x000fc600078e0204 */
[----:B------:R-:W4:Y:S04]  /*1560*/  LDG.E R26, desc[UR8][R12.64+-0x4] ;  /* 0xfffffc080c1a7981 */ /* 0x000f28000c1e1900 */
[----:B------:R2:W4:Y:S04]  /*1570*/  LDG.E R28, desc[UR8][R12.64+0x4] ;  /* 0x000004080c1c7981 */ /* 0x000528000c1e1900 */
[----:B------:R-:W4:Y:S04]  /*1580*/  LDG.E R8, desc[UR8][R6.64] ;  /* 0x0000000806087981 */ /* 0x000f28000c1e1900 */
[----:B------:R-:W4:Y:S01]  /*1590*/  LDG.E R9, desc[UR8][R6.64+0x4] ;  /* 0x0000040806097981 */ /* 0x000f22000c1e1900 */
[----:B---3--:R-:W-:Y:S01]  /*15a0*/  FADD R19, R19, -UR12 ;  /* 0x8000000c13137e21 */ /* 0x008fe20008000000 */
[----:B------:R-:W-:Y:S01]  /*15b0*/  FADD R20, R20, -UR13 ;  /* 0x8000000d14147e21 */ /* 0x000fe20008000000 */
[----:B------:R-:W3:Y:S04]  /*15c0*/  LDCU.64 UR12, c[0x3][UR5+0x148] ;  /* 0x00c02900050c77ac */ /* 0x000ee80008000a00 */
[----:B------:R-:W-:-:S02]  /*15d0*/  FMNMX3 R29, R29, R19, R20, PT ;  /* 0x000000131d1d7276 */ /* 0x000fc40003800014 */
[----:B------:R-:W4:Y:S04]  /*15e0*/  LDG.E R20, desc[UR8][R6.64+-0x8] ;  /* 0xfffff80806147981 */ /* 0x000f28000c1e1900 */
[----:B------:R0:W4:Y:S01]  /*15f0*/  LDG.E R19, desc[UR8][R6.64+-0x4] ;  /* 0xfffffc0806137981 */ /* 0x000122000c1e1900 */
[----:B--2---:R-:W-:Y:S01]  /*1600*/  FADD R14, R14, -UR6 ;  /* 0x800000060e0e7e21 */ /* 0x004fe20008000000 */
[----:B------:R-:W-:Y:S01]  /*1610*/  FADD R15, R15, -UR7 ;  /* 0x800000070f0f7e21 */ /* 0x000fe20008000000 */
[----:B------:R-:W2:Y:S04]  /*1620*/  LDCU.64 UR6, c[0x3][UR5+0x160] ;  /* 0x00c02c00050677ac */ /* 0x000ea80008000a00 */
[----:B------:R-:W-:Y:S01]  /*1630*/  FMNMX3 R14, R29, R14, R15, PT ;  /* 0x0000000e1d0e7276 */ /* 0x000fe2000380000f */
[----:B------:R-:W-:-:S04]  /*1640*/  UIADD3 UR4, UPT, UPT, UR4, 0x1, URZ ;  /* 0x0000000104047890 */ /* 0x000fc8000fffe0ff */
[----:B------:R-:W-:Y:S01]  /*1650*/  UISETP.NE.AND UP0, UPT, UR4, 0x64, UPT ;  /* 0x000000640400788c */ /* 0x000fe2000bf05270 */
[----:B---3--:R-:W-:Y:S01]  /*1660*/  FADD R13, R18, -UR12 ;  /* 0x8000000c120d7e21 */ /* 0x008fe20008000000 */
[----:B------:R-:W-:Y:S01]  /*1670*/  FADD R16, R16, -UR13 ;  /* 0x8000000d10107e21 */ /* 0x000fe20008000000 */
[----:B------:R-:W3:Y:S01]  /*1680*/  LDCU.64 UR12, c[0x3][UR5+0x178] ;  /* 0x00c02f00050c77ac */ /* 0x000ee20008000a00 */
[----:B0-----:R-:W-:-:S03]  /*1690*/  FADD R6, R17, -UR14 ;  /* 0x8000000e11067e21 */ /* 0x001fc60008000000 */
[----:B------:R-:W-:Y:S01]  /*16a0*/  FMNMX3 R13, R14, R13, R16, PT ;  /* 0x0000000d0e0d7276 */ /* 0x000fe20003800010 */
[----:B------:R-:W-:Y:S01]  /*16b0*/  FADD R21, R21, -UR15 ;  /* 0x8000000f15157e21 */ /* 0x000fe20008000000 */
[----:B-1----:R-:W-:-:S04]  /*16c0*/  FADD R7, R22, -UR16 ;  /* 0x8000001016077e21 */ /* 0x002fc80008000000 */
[----:B------:R-:W-:Y:S01]  /*16d0*/  FMNMX3 R6, R13, R6, R21, PT ;  /* 0x000000060d067276 */ /* 0x000fe20003800015 */
[----:B------:R-:W-:Y:S01]  /*16e0*/  FADD R24, R24, -UR17 ;  /* 0x8000001118187e21 */ /* 0x000fe20008000000 */
[----:B--2---:R-:W-:Y:S01]  /*16f0*/  FADD R23, R23, -UR6 ;  /* 0x8000000617177e21 */ /* 0x004fe20008000000 */
[----:B------:R-:W-:Y:S01]  /*1700*/  FADD R25, R25, -UR7 ;  /* 0x8000000719197e21 */ /* 0x000fe20008000000 */
[----:B------:R-:W0:Y:S02]  /*1710*/  LDCU.64 UR6, c[0x3][UR5+0x180] ;  /* 0x00c03000050677ac */ /* 0x000e240008000a00 */
[----:B------:R-:W-:-:S04]  /*1720*/  FMNMX3 R6, R6, R7, R24, PT ;  /* 0x0000000706067276 */ /* 0x000fc80003800018 */
[----:B------:R-:W-:Y:S01]  /*1730*/  FMNMX3 R6, R6, R23, R25, PT ;  /* 0x0000001706067276 */ /* 0x000fe20003800019 */
[----:B----4-:R-:W-:Y:S01]  /*1740*/  FADD R27, R27, -UR18 ;  /* 0x800000121b1b7e21 */ /* 0x010fe20008000000 */
[----:B------:R-:W-:Y:S01]  /*1750*/  FADD R26, R26, -UR19 ;  /* 0x800000131a1a7e21 */ /* 0x000fe20008000000 */
[----:B------:R-:W-:Y:S01]  /*1760*/  FADD R11, R11, -UR20 ;  /* 0x800000140b0b7e21 */ /* 0x000fe20008000000 */
[----:B------:R-:W-:-:S03]  /*1770*/  FADD R28, R28, -UR21 ;  /* 0x800000151c1c7e21 */ /* 0x000fc60008000000 */
[----:B------:R-:W-:-:S04]  /*1780*/  FMNMX3 R6, R6, R27, R26, PT ;  /* 0x0000001b06067276 */ /* 0x000fc8000380001a */
[----:B------:R-:W-:Y:S01]  /*1790*/  FMNMX3 R6, R6, R11, R28, PT ;  /* 0x0000000b06067276 */ /* 0x000fe2000380001c */
[----:B0-----:R-:W-:Y:S01]  /*17a0*/  FADD R8, R8, -UR6 ;  /* 0x8000000608087e21 */ /* 0x001fe20008000000 */
[----:B------:R-:W-:Y:S01]  /*17b0*/  FADD R9, R9, -UR7 ;  /* 0x8000000709097e21 */ /* 0x000fe20008000000 */
[----:B---3--:R-:W-:Y:S01]  /*17c0*/  FADD R20, R20, -UR12 ;  /* 0x8000000c14147e21 */ /* 0x008fe20008000000 */
[----:B------:R-:W-:-:S05]  /*17d0*/  FADD R19, R19, -UR13 ;  /* 0x8000000d13137e21 */ /* 0x000fca0008000000 */
[----:B------:R-:W-:-:S04]  /*17e0*/  FMNMX3 R19, R6, R20, R19, PT ;  /* 0x0000001406137276 */ /* 0x000fc80003800013 */
[----:B------:R-:W-:Y:S01]  /*17f0*/  FMNMX3 R19, R19, R8, R9, PT ;  /* 0x0000000813137276 */ /* 0x000fe20003800009 */
[----:B------:R-:W-:Y:S06]  /*1800*/  BRA.U UP0, `(.L_x_0) ;  /* 0xffffffe900707547 */ /* 0x000fec000b83ffff */
[----:B------:R-:W-:Y:S01]  /*1810*/  STG.E desc[UR8][R2.64], R19 ;  /* 0x0000001302007986 */ /* 0x000fe2000c101908 */
[----:B------:R-:W-:Y:S05]  /*1820*/  EXIT ;  /* 0x000000000000794d */ /* 0x000fea0003800000 */
.L_x_1:
[----:B------:R-:W-:-:S00]  /*1830*/  BRA `(.L_x_1) ;  /* 0xfffffffc00fc7947 */ /* 0x000fc0000383ffff */
[----:B------:R-:W-:-:S00]  /*1840*/  NOP ;  /* 0x0000000000007918 */ /* 0x000fc00000000000 */
        /* <DEDUP_REMOVED lines=11> */
.L_x_2:


//--------------------- .nv.shared.reserved.0     --------------------------
	.section	.nv.shared.reserved.0,"aw",@nobits
	.weak		__nv_reservedSMEM_offset_0_alias
	.size		__nv_reservedSMEM_offset_0_alias, 0, 64
	.other		__nv_reservedSMEM_offset_0_alias,@"STO_CUDA_RESERVED_SHARED STV_DEFAULT"
__nv_reservedSMEM_offset_0_alias:
	.zero		0
	.zero		64


//--------------------- .nv.constant0.erosion_chunked --------------------------
	.section	.nv.constant0.erosion_chunked,"a",@progbits
	.sectionflags	@""
	.align	4
.nv.constant0.erosion_chunked:
	.zero		936


//--------------------- SYMBOLS --------------------------

	.type		.nv.reservedSmem.offset0,@object
	.size		.nv.reservedSmem.offset0,0x4
